//
// Generated by NVIDIA NVVM Compiler
//
// Compiler Build ID: CL-36424714
// Cuda compilation tools, release 13.0, V13.0.88
// Based on NVVM 20.0.0
//

.version 9.0
.target sm_100
.address_size 64

	// .globl	_Z12flex_cuda_v4PiS_
.extern .func  (.param .b32 func_retval0) vprintf
(
	.param .b64 vprintf_param_0,
	.param .b64 vprintf_param_1
)
;
.global .align 1 .b8 $str[53] = {64, 50, 54, 58, 32, 32, 32, 114, 111, 119, 95, 105, 100, 120, 32, 61, 32, 37, 100, 44, 32, 120, 32, 61, 32, 37, 100, 44, 32, 121, 32, 61, 32, 37, 100, 44, 32, 122, 32, 61, 32, 37, 100, 44, 32, 119, 32, 61, 32, 37, 100, 10};

.visible .entry _Z12flex_cuda_v4PiS_(
	.param .u64 .ptr .align 1 _Z12flex_cuda_v4PiS__param_0,
	.param .u64 .ptr .align 1 _Z12flex_cuda_v4PiS__param_1
)
{
	.local .align 8 .b8 	__local_depot0[24];
	.reg .b64 	%SP;
	.reg .b64 	%SPL;
	.reg .pred 	%p<7>;
	.reg .b32 	%r<15>;
	.reg .b64 	%rd<10>;

	mov.u64 	%SPL, __local_depot0;
	cvta.local.u64 	%SP, %SPL;
	ld.param.u64 	%rd3, [_Z12flex_cuda_v4PiS__param_0];
	mov.u32 	%r1, %ctaid.x;
	shl.b32 	%r14, %r1, 2;
	setp.gt.s32 	%p2, %r14, 47;
	@%p2 bra 	$L__BB0_5;
	add.u64 	%rd4, %SP, 0;
	add.u64 	%rd1, %SPL, 0;
	mov.u32 	%r6, %tid.x;
	setp.eq.s32 	%p3, %r1, 1;
	setp.eq.s32 	%p4, %r6, 0;
	and.pred  	%p1, %p3, %p4;
	mov.u32 	%r7, %nctaid.x;
	shl.b32 	%r3, %r7, 2;
	cvta.to.global.u64 	%rd2, %rd3;
	not.pred 	%p5, %p1;
	mov.u64 	%rd7, $str;
$L__BB0_2:
	@%p5 bra 	$L__BB0_4;
	mul.wide.s32 	%rd5, %r14, 16;
	add.s64 	%rd6, %rd2, %rd5;
	ld.global.v4.u32 	{%r8, %r9, %r10, %r11}, [%rd6];
	st.local.v2.u32 	[%rd1], {%r14, %r8};
	st.local.v2.u32 	[%rd1+8], {%r9, %r10};
	st.local.u32 	[%rd1+16], %r11;
	cvta.global.u64 	%rd8, %rd7;
	{ // callseq 0, 0
	.param .b64 param0;
	st.param.b64 	[param0], %rd8;
	.param .b64 param1;
	st.param.b64 	[param1], %rd4;
	.param .b32 retval0;
	call.uni (retval0), 
	vprintf, 
	(
	param0, 
	param1
	);
	ld.param.b32 	%r12, [retval0];
	} // callseq 0
$L__BB0_4:
	add.s32 	%r14, %r14, %r3;
	setp.lt.s32 	%p6, %r14, 48;
	@%p6 bra 	$L__BB0_2;
$L__BB0_5:
	ret;

}


// ===== COMPILED SASS (sm_100) =====

	.target	sm_100

	.elftype	@"ET_EXEC"


//--------------------- .note.nv.tkinfo           --------------------------
	.section	.note.nv.tkinfo,"",@"SHT_NOTE"
	.sectionflags	@"SHF_NOTE_NV_TKINFO"
	.tkinfo
        /*0018*/ 	.word	0x00000002
        /*0030*/ 	.string	""
        /*0030*/ 	.string	"ptxas"
        /*0030*/ 	.string	"Cuda compilation tools, release 13.0, V13.0.88"
        /*0030*/ 	.string	"Build cuda_13.0.r13.0/compiler.36424714_0"
        /*0030*/ 	.string	"-arch sm_100 -m 64 "



//--------------------- .note.nv.cuinfo           --------------------------
	.section	.note.nv.cuinfo,"",@"SHT_NOTE"
	.sectionflags	@"SHF_NOTE_NV_CUINFO"
        /*0018*/ 	.short	0x0002
        /*001a*/ 	.short	0x0064
        /*001c*/ 	.short	0x0082
	.zero		2


//--------------------- .nv.info                  --------------------------
	.section	.nv.info,"",@"SHT_CUDA_INFO"
	.align	4


	//----- nvinfo : EIATTR_REGCOUNT
	.align		4
        /*0000*/ 	.byte	0x04, 0x2f
        /*0002*/ 	.short	(.L_2 - .L_1)
	.align		4
.L_1:
        /*0004*/ 	.word	index@(_Z12flex_cuda_v4PiS_)
        /*0008*/ 	.word	0x00000018


	//----- nvinfo : EIATTR_FRAME_SIZE
	.align		4
.L_2:
        /*000c*/ 	.byte	0x04, 0x11
        /*000e*/ 	.short	(.L_4 - .L_3)
	.align		4
.L_3:
        /*0010*/ 	.word	index@(_Z12flex_cuda_v4PiS_)
        /*0014*/ 	.word	0x00000018


	//----- nvinfo : EIATTR_MIN_STACK_SIZE
	.align		4
.L_4:
        /*0018*/ 	.byte	0x04, 0x12
        /*001a*/ 	.short	(.L_6 - .L_5)
	.align		4
.L_5:
        /*001c*/ 	.word	index@(_Z12flex_cuda_v4PiS_)
        /*0020*/ 	.word	0x00000018
.L_6:


//--------------------- .nv.compat                --------------------------
	.section	.nv.compat,"",@"SHT_CUDA_COMPAT_INFO"
	.align	4
        /*0000*/ 	.byte	0x02, 0x09, 0x00, 0x00, 0x02, 0x02, 0x01, 0x00, 0x02, 0x05, 0x05, 0x00, 0x03, 0x07, 0x01, 0x01
        /*0010*/ 	.byte	0x02, 0x03, 0x00, 0x00, 0x02, 0x06, 0x01, 0x00, 0x04, 0x0b, 0x08, 0x00, 0x09, 0x00, 0x00, 0x00
        /*0020*/ 	.byte	0x00, 0x00, 0x00, 0x00


//--------------------- .nv.info._Z12flex_cuda_v4PiS_ --------------------------
	.section	.nv.info._Z12flex_cuda_v4PiS_,"",@"SHT_CUDA_INFO"
	.sectionflags	@""
	.align	4


	//----- nvinfo : EIATTR_CUDA_API_VERSION
	.align		4
        /*0000*/ 	.byte	0x04, 0x37
        /*0002*/ 	.short	(.L_8 - .L_7)
.L_7:
        /*0004*/ 	.word	0x00000082


	//----- nvinfo : EIATTR_KPARAM_INFO
	.align		4
.L_8:
        /*0008*/ 	.byte	0x04, 0x17
        /*000a*/ 	.short	(.L_10 - .L_9)
.L_9:
        /*000c*/ 	.word	0x00000000
        /*0010*/ 	.short	0x0001
        /*0012*/ 	.short	0x0008
        /*0014*/ 	.byte	0x00, 0xf5, 0x21, 0x00


	//----- nvinfo : EIATTR_KPARAM_INFO
	.align		4
.L_10:
        /*0018*/ 	.byte	0x04, 0x17
        /*001a*/ 	.short	(.L_12 - .L_11)
.L_11:
        /*001c*/ 	.word	0x00000000
        /*0020*/ 	.short	0x0000
        /*0022*/ 	.short	0x0000
        /*0024*/ 	.byte	0x00, 0xf5, 0x21, 0x00


	//----- nvinfo : EIATTR_SPARSE_MMA_MASK
	.align		4
.L_12:
        /*0028*/ 	.byte	0x03, 0x50
        /*002a*/ 	.short	0x0000


	//----- nvinfo : EIATTR_MAXREG_COUNT
	.align		4
        /*002c*/ 	.byte	0x03, 0x1b
        /*002e*/ 	.short	0x00ff


	//----- nvinfo : EIATTR_EXTERNS
	.align		4
        /*0030*/ 	.byte	0x04, 0x0f
        /*0032*/ 	.short	(.L_14 - .L_13)


	//   ....[0]....
	.align		4
.L_13:
        /*0034*/ 	.word	index@(vprintf)


	//----- nvinfo : EIATTR_MERCURY_ISA_VERSION
	.align		4
.L_14:
        /*0038*/ 	.byte	0x03, 0x5f
        /*003a*/ 	.short	0x0101


	//----- nvinfo : EIATTR_VRC_CTA_INIT_COUNT
	.align		4
        /*003c*/ 	.byte	0x02, 0x4a
	.zero		1
	.zero		1


	//----- nvinfo : EIATTR_SYSCALL_OFFSETS
	.align		4
        /*0040*/ 	.byte	0x04, 0x46
        /*0042*/ 	.short	(.L_16 - .L_15)


	//   ....[0]....
.L_15:
        /*0044*/ 	.word	0x00000240


	//----- nvinfo : EIATTR_EXIT_INSTR_OFFSETS
	.align		4
.L_16:
        /*0048*/ 	.byte	0x04, 0x1c
        /*004a*/ 	.short	(.L_18 - .L_17)


	//   ....[0]....
.L_17:
        /*004c*/ 	.word	0x00000070


	//   ....[1]....
        /*0050*/ 	.word	0x00000290


	//----- nvinfo : EIATTR_CRS_STACK_SIZE
	.align		4
.L_18:
        /*0054*/ 	.byte	0x04, 0x1e
        /*0056*/ 	.short	(.L_20 - .L_19)
.L_19:
        /*0058*/ 	.word	0x00000000


	//----- nvinfo : EIATTR_CBANK_PARAM_SIZE
	.align		4
.L_20:
        /*005c*/ 	.byte	0x03, 0x19
        /*005e*/ 	.short	0x0010


	//----- nvinfo : EIATTR_PARAM_CBANK
	.align		4
        /*0060*/ 	.byte	0x04, 0x0a
        /*0062*/ 	.short	(.L_22 - .L_21)
	.align		4
.L_21:
        /*0064*/ 	.word	index@(.nv.constant0._Z12flex_cuda_v4PiS_)
        /*0068*/ 	.short	0x0380
        /*006a*/ 	.short	0x0010


	//----- nvinfo : EIATTR_SW_WAR
	.align		4
.L_22:
        /*006c*/ 	.byte	0x04, 0x36
        /*006e*/ 	.short	(.L_24 - .L_23)
.L_23:
        /*0070*/ 	.word	0x00000008
.L_24:


//--------------------- .nv.callgraph             --------------------------
	.section	.nv.callgraph,"",@"SHT_CUDA_CALLGRAPH"
	.align	4
	.sectionentsize	8
	.align		4
        /*0000*/ 	.word	0x00000000
	.align		4
        /*0004*/ 	.word	0xffffffff
	.align		4
        /*0008*/ 	.word	index@(_Z12flex_cuda_v4PiS_)
	.align		4
        /*000c*/ 	.word	index@(vprintf)
	.align		4
        /*0010*/ 	.word	0x00000000
	.align		4
        /*0014*/ 	.word	0xfffffffe
	.align		4
        /*0018*/ 	.word	0x00000000
	.align		4
        /*001c*/ 	.word	0xfffffffd
	.align		4
        /*0020*/ 	.word	0x00000000
	.align		4
        /*0024*/ 	.word	0xfffffffc


//--------------------- .nv.constant4             --------------------------
	.section	.nv.constant4,"a",@progbits
	.align	8
	.align		8
.nv.constant4:
        /*0000*/ 	.dword	vprintf
	.align		8
        /*0008*/ 	.dword	$str


//--------------------- .text._Z12flex_cuda_v4PiS_ --------------------------
	.section	.text._Z12flex_cuda_v4PiS_,"ax",@progbits
	.align	128
        .global         _Z12flex_cuda_v4PiS_
        .type           _Z12flex_cuda_v4PiS_,@function
        .size           _Z12flex_cuda_v4PiS_,(.L_x_4 - _Z12flex_cuda_v4PiS_)
        .other          _Z12flex_cuda_v4PiS_,@"STO_CUDA_ENTRY STV_DEFAULT"
_Z12flex_cuda_v4PiS_:
.text._Z12flex_cuda_v4PiS_:
[----:B------:R-:W0:Y:S01]  /*0000*/  LDC R1, c[0x0][0x37c] ;  /* 0x0000df00ff017b82 */ /* 0x000e220000000800 */
[----:B------:R-:W1:Y:S01]  /*0010*/  S2R R0, SR_CTAID.X ;  /* 0x0000000000007919 */ /* 0x000e620000002500 */
[----:B------:R-:W2:Y:S01]  /*0020*/  LDCU UR4, c[0x0][0x2f8] ;  /* 0x00005f00ff0477ac */ /* 0x000ea20008000800 */
[----:B0-----:R-:W-:-:S05]  /*0030*/  VIADD R1, R1, 0xffffffe8 ;  /* 0xffffffe801017836 */ /* 0x001fca0000000000 */
[----:B--2---:R-:W-:Y:S01]  /*0040*/  IADD3 R16, P0, PT, R1, UR4, RZ ;  /* 0x0000000401107c10 */ /* 0x004fe2000ff1e0ff */
[----:B-1----:R-:W-:-:S05]  /*0050*/  IMAD.SHL.U32 R2, R0, 0x4, RZ ;  /* 0x0000000400027824 */ /* 0x002fca00078e00ff */
[----:B------:R-:W-:-:S13]  /*0060*/  ISETP.GT.AND P1, PT, R2, 0x2f, PT ;  /* 0x0000002f0200780c */ /* 0x000fda0003f24270 */
[----:B------:R-:W-:Y:S05]  /*0070*/  @P1 EXIT ;  /* 0x000000000000194d */ /* 0x000fea0003800000 */
[----:B------:R-:W0:Y:S01]  /*0080*/  S2R R3, SR_TID.X ;  /* 0x0000000000037919 */ /* 0x000e220000002100 */
[----:B------:R-:W1:Y:S01]  /*0090*/  LDCU UR4, c[0x0][0x2fc] ;  /* 0x00005f80ff0477ac */ /* 0x000e620008000800 */
[----:B------:R-:W2:Y:S01]  /*00a0*/  LDC R19, c[0x0][0x370] ;  /* 0x0000dc00ff137b82 */ /* 0x000ea20000000800 */
[----:B------:R-:W3:Y:S01]  /*00b0*/  LDCU.64 UR36, c[0x0][0x358] ;  /* 0x00006b00ff2477ac */ /* 0x000ee20008000a00 */
[----:B-1----:R-:W-:Y:S01]  /*00c0*/  IMAD.X R17, RZ, RZ, UR4, P0 ;  /* 0x00000004ff117e24 */ /* 0x002fe200080e06ff */
[----:B0-----:R-:W-:-:S04]  /*00d0*/  ISETP.NE.AND P1, PT, R3, RZ, PT ;  /* 0x000000ff0300720c */ /* 0x001fc80003f25270 */
[----:B------:R-:W-:-:S04]  /*00e0*/  ISETP.EQ.AND P1, PT, R0, 0x1, !P1 ;  /* 0x000000010000780c */ /* 0x000fc80004f22270 */
[----:B---3--:R-:W-:-:S09]  /*00f0*/  P2R R18, PR, RZ, 0x2 ;  /* 0x00000002ff127803 */ /* 0x008fd20000000000 */
.L_x_2:
[----:B------:R-:W-:Y:S01]  /*0100*/  ISETP.NE.AND P0, PT, R18, RZ, PT ;  /* 0x000000ff1200720c */ /* 0x000fe20003f05270 */
[----:B------:R-:W-:-:S12]  /*0110*/  BSSY.RECONVERGENT B6, `(.L_x_0) ;  /* 0x0000014000067945 */ /* 0x000fd80003800200 */
[----:B------:R-:W-:Y:S05]  /*0120*/  @!P0 BRA `(.L_x_1) ;  /* 0x0000000000488947 */ /* 0x000fea0003800000 */
[----:B------:R-:W0:Y:S01]  /*0130*/  LDC.64 R6, c[0x0][0x380] ;  /* 0x0000e000ff067b82 */ /* 0x000e220000000a00 */
[----:B------:R-:W-:Y:S01]  /*0140*/  MOV R0, 0x0 ;  /* 0x0000000000007802 */ /* 0x000fe20000000f00 */
[----:B------:R-:W1:Y:S01]  /*0150*/  LDCU.64 UR4, c[0x4][0x8] ;  /* 0x01000100ff0477ac */ /* 0x000e620008000a00 */
[----:B0-----:R-:W-:-:S05]  /*0160*/  IMAD.WIDE R6, R2, 0x10, R6 ;  /* 0x0000001002067825 */ /* 0x001fca00078e0206 */
[----:B------:R0:W3:Y:S01]  /*0170*/  LDG.E.128 R8, desc[UR36][R6.64] ;  /* 0x0000002406087981 */ /* 0x0000e2000c1e1d00 */
[----:B-1----:R-:W-:Y:S01]  /*0180*/  MOV R4, UR4 ;  /* 0x0000000400047c02 */ /* 0x002fe20008000f00 */
[----:B------:R-:W-:Y:S02]  /*0190*/  IMAD.U32 R5, RZ, RZ, UR5 ;  /* 0x00000005ff057e24 */ /* 0x000fe4000f8e00ff */
[----:B0-----:R-:W-:Y:S01]  /*01a0*/  IMAD.MOV.U32 R6, RZ, RZ, R16 ;  /* 0x000000ffff067224 */ /* 0x001fe200078e0010 */
[----:B------:R-:W-:Y:S02]  /*01b0*/  MOV R7, R17 ;  /* 0x0000001100077202 */ /* 0x000fe40000000f00 */
[----:B---3--:R-:W-:Y:S01]  /*01c0*/  MOV R12, R9 ;  /* 0x00000009000c7202 */ /* 0x008fe20000000f00 */
[----:B------:R-:W-:Y:S01]  /*01d0*/  IMAD.MOV.U32 R13, RZ, RZ, R10 ;  /* 0x000000ffff0d7224 */ /* 0x000fe200078e000a */
[----:B------:R0:W-:Y:S01]  /*01e0*/  STL [R1+0x10], R11 ;  /* 0x0000100b01007387 */ /* 0x0001e20000100800 */
[----:B------:R-:W-:-:S02]  /*01f0*/  IMAD.MOV.U32 R3, RZ, RZ, R8 ;  /* 0x000000ffff037224 */ /* 0x000fc400078e0008 */
[----:B------:R0:W1:Y:S01]  /*0200*/  LDC.64 R8, c[0x4][R0] ;  /* 0x0100000000087b82 */ /* 0x0000620000000a00 */
[----:B------:R0:W-:Y:S04]  /*0210*/  STL.64 [R1+0x8], R12 ;  /* 0x0000080c01007387 */ /* 0x0001e80000100a00 */
[----:B------:R0:W-:Y:S02]  /*0220*/  STL.64 [R1], R2 ;  /* 0x0000000201007387 */ /* 0x0001e40000100a00 */
[----:B------:R-:W-:-:S07]  /*0230*/  LEPC R20, `(.L_x_1) ;  /* 0x000000001014794e */ /* 0x000fce0000000000 */
[----:B012---:R-:W-:Y:S05]  /*0240*/  CALL.ABS.NOINC R8 ;  /* 0x0000000008007343 */ /* 0x007fea0003c00000 */
.L_x_1:
[----:B------:R-:W-:Y:S05]  /*0250*/  BSYNC.RECONVERGENT B6 ;  /* 0x0000000000067941 */ /* 0x000fea0003800200 */
.L_x_0:
[----:B--2---:R-:W-:-:S05]  /*0260*/  IMAD R2, R19, 0x4, R2 ;  /* 0x0000000413027824 */ /* 0x004fca00078e0202 */
[----:B------:R-:W-:-:S13]  /*0270*/  ISETP.GE.AND P0, PT, R2, 0x30, PT ;  /* 0x000000300200780c */ /* 0x000fda0003f06270 */
[----:B------:R-:W-:Y:S05]  /*0280*/  @!P0 BRA `(.L_x_2) ;  /* 0xfffffffc009c8947 */ /* 0x000fea000383ffff */
[----:B------:R-:W-:Y:S05]  /*0290*/  EXIT ;  /* 0x000000000000794d */ /* 0x000fea0003800000 */
.L_x_3:
[----:B------:R-:W-:-:S00]  /*02a0*/  BRA `(.L_x_3) ;  /* 0xfffffffc00fc7947 */ /* 0x000fc0000383ffff */
[----:B------:R-:W-:-:S00]  /*02b0*/  NOP ;  /* 0x0000000000007918 */ /* 0x000fc00000000000 */
        /* <DEDUP_REMOVED lines=12> */
.L_x_4:


//--------------------- .nv.global.init           --------------------------
	.section	.nv.global.init,"aw",@progbits
.nv.global.init:
	.type		$str,@object
	.size		$str,(.L_0 - $str)
$str:
        /*0000*/ 	.byte	0x40, 0x32, 0x36, 0x3a, 0x20, 0x20, 0x20, 0x72, 0x6f, 0x77, 0x5f, 0x69, 0x64, 0x78, 0x20, 0x3d
        /*0010*/ 	.byte	0x20, 0x25, 0x64, 0x2c, 0x20, 0x78, 0x20, 0x3d, 0x20, 0x25, 0x64, 0x2c, 0x20, 0x79, 0x20, 0x3d
        /*0020*/ 	.byte	0x20, 0x25, 0x64, 0x2c, 0x20, 0x7a, 0x20, 0x3d, 0x20, 0x25, 0x64, 0x2c, 0x20, 0x77, 0x20, 0x3d
        /*0030*/ 	.byte	0x20, 0x25, 0x64, 0x0a, 0x00
.L_0:


//--------------------- .nv.shared.reserved.0     --------------------------
	.section	.nv.shared.reserved.0,"aw",@nobits
	.weak		__nv_reservedSMEM_offset_0_alias
	.size		__nv_reservedSMEM_offset_0_alias, 0, 64
	.other		__nv_reservedSMEM_offset_0_alias,@"STO_CUDA_RESERVED_SHARED STV_DEFAULT"
__nv_reservedSMEM_offset_0_alias:
	.zero		0
	.zero		64


//--------------------- .nv.constant0._Z12flex_cuda_v4PiS_ --------------------------
	.section	.nv.constant0._Z12flex_cuda_v4PiS_,"a",@progbits
	.sectionflags	@""
	.align	4
.nv.constant0._Z12flex_cuda_v4PiS_:
	.zero		912


//--------------------- SYMBOLS --------------------------

	.type		.nv.reservedSmem.offset0,@object
	.size		.nv.reservedSmem.offset0,0x4
	.type		vprintf,@function
